//
// Generated by NVIDIA NVVM Compiler
//
// Compiler Build ID: CL-36424714
// Cuda compilation tools, release 13.0, V13.0.88
// Based on NVVM 20.0.0
//

.version 9.0
.target sm_100
.address_size 64

	// .globl	_Z12print_squarev
.extern .func  (.param .b32 func_retval0) vprintf
(
	.param .b64 vprintf_param_0,
	.param .b64 vprintf_param_1
)
;
.global .align 1 .b8 $str[28] = {84, 104, 114, 101, 97, 100, 32, 37, 100, 58, 32, 37, 100, 32, 115, 113, 117, 97, 114, 101, 100, 32, 61, 32, 37, 100, 10};

.visible .entry _Z12print_squarev()
{
	.local .align 8 .b8 	__local_depot0[16];
	.reg .b64 	%SP;
	.reg .b64 	%SPL;
	.reg .pred 	%p<2>;
	.reg .b32 	%r<8>;
	.reg .b64 	%rd<5>;

	mov.u64 	%SPL, __local_depot0;
	cvta.local.u64 	%SP, %SPL;
	mov.u32 	%r2, %ctaid.x;
	mov.u32 	%r3, %ntid.x;
	mov.u32 	%r4, %tid.x;
	mad.lo.s32 	%r1, %r2, %r3, %r4;
	setp.gt.u32 	%p1, %r1, 49;
	@%p1 bra 	$L__BB0_2;
	add.u64 	%rd1, %SP, 0;
	add.u64 	%rd2, %SPL, 0;
	mul.lo.s32 	%r5, %r1, %r1;
	st.local.v2.u32 	[%rd2], {%r1, %r1};
	st.local.u32 	[%rd2+8], %r5;
	mov.u64 	%rd3, $str;
	cvta.global.u64 	%rd4, %rd3;
	{ // callseq 0, 0
	.param .b64 param0;
	st.param.b64 	[param0], %rd4;
	.param .b64 param1;
	st.param.b64 	[param1], %rd1;
	.param .b32 retval0;
	call.uni (retval0), 
	vprintf, 
	(
	param0, 
	param1
	);
	ld.param.b32 	%r6, [retval0];
	} // callseq 0
$L__BB0_2:
	ret;

}


// ===== COMPILED SASS (sm_100) =====

	.target	sm_100

	.elftype	@"ET_EXEC"


//--------------------- .note.nv.tkinfo           --------------------------
	.section	.note.nv.tkinfo,"",@"SHT_NOTE"
	.sectionflags	@"SHF_NOTE_NV_TKINFO"
	.tkinfo
        /*0018*/ 	.word	0x00000002
        /*0030*/ 	.string	""
        /*0030*/ 	.string	"ptxas"
        /*0030*/ 	.string	"Cuda compilation tools, release 13.0, V13.0.88"
        /*0030*/ 	.string	"Build cuda_13.0.r13.0/compiler.36424714_0"
        /*0030*/ 	.string	"-arch sm_100 -m 64 "



//--------------------- .note.nv.cuinfo           --------------------------
	.section	.note.nv.cuinfo,"",@"SHT_NOTE"
	.sectionflags	@"SHF_NOTE_NV_CUINFO"
        /*0018*/ 	.short	0x0002
        /*001a*/ 	.short	0x0064
        /*001c*/ 	.short	0x0082
	.zero		2


//--------------------- .nv.info                  --------------------------
	.section	.nv.info,"",@"SHT_CUDA_INFO"
	.align	4


	//----- nvinfo : EIATTR_REGCOUNT
	.align		4
        /*0000*/ 	.byte	0x04, 0x2f
        /*0002*/ 	.short	(.L_2 - .L_1)
	.align		4
.L_1:
        /*0004*/ 	.word	index@(_Z12print_squarev)
        /*0008*/ 	.word	0x00000018


	//----- nvinfo : EIATTR_FRAME_SIZE
	.align		4
.L_2:
        /*000c*/ 	.byte	0x04, 0x11
        /*000e*/ 	.short	(.L_4 - .L_3)
	.align		4
.L_3:
        /*0010*/ 	.word	index@(_Z12print_squarev)
        /*0014*/ 	.word	0x00000010


	//----- nvinfo : EIATTR_MIN_STACK_SIZE
	.align		4
.L_4:
        /*0018*/ 	.byte	0x04, 0x12
        /*001a*/ 	.short	(.L_6 - .L_5)
	.align		4
.L_5:
        /*001c*/ 	.word	index@(_Z12print_squarev)
        /*0020*/ 	.word	0x00000010
.L_6:


//--------------------- .nv.compat                --------------------------
	.section	.nv.compat,"",@"SHT_CUDA_COMPAT_INFO"
	.align	4
        /*0000*/ 	.byte	0x02, 0x09, 0x00, 0x00, 0x02, 0x02, 0x01, 0x00, 0x02, 0x05, 0x05, 0x00, 0x03, 0x07, 0x01, 0x01
        /*0010*/ 	.byte	0x02, 0x03, 0x00, 0x00, 0x02, 0x06, 0x01, 0x00, 0x04, 0x0b, 0x08, 0x00, 0x09, 0x00, 0x00, 0x00
        /*0020*/ 	.byte	0x00, 0x00, 0x00, 0x00


//--------------------- .nv.info._Z12print_squarev --------------------------
	.section	.nv.info._Z12print_squarev,"",@"SHT_CUDA_INFO"
	.sectionflags	@""
	.align	4


	//----- nvinfo : EIATTR_CUDA_API_VERSION
	.align		4
        /*0000*/ 	.byte	0x04, 0x37
        /*0002*/ 	.short	(.L_8 - .L_7)
.L_7:
        /*0004*/ 	.word	0x00000082


	//----- nvinfo : EIATTR_SPARSE_MMA_MASK
	.align		4
.L_8:
        /*0008*/ 	.byte	0x03, 0x50
        /*000a*/ 	.short	0x0000


	//----- nvinfo : EIATTR_MAXREG_COUNT
	.align		4
        /*000c*/ 	.byte	0x03, 0x1b
        /*000e*/ 	.short	0x00ff


	//----- nvinfo : EIATTR_EXTERNS
	.align		4
        /*0010*/ 	.byte	0x04, 0x0f
        /*0012*/ 	.short	(.L_10 - .L_9)


	//   ....[0]....
	.align		4
.L_9:
        /*0014*/ 	.word	index@(vprintf)


	//----- nvinfo : EIATTR_MERCURY_ISA_VERSION
	.align		4
.L_10:
        /*0018*/ 	.byte	0x03, 0x5f
        /*001a*/ 	.short	0x0101


	//----- nvinfo : EIATTR_VRC_CTA_INIT_COUNT
	.align		4
        /*001c*/ 	.byte	0x02, 0x4a
	.zero		1
	.zero		1


	//----- nvinfo : EIATTR_SYSCALL_OFFSETS
	.align		4
        /*0020*/ 	.byte	0x04, 0x46
        /*0022*/ 	.short	(.L_12 - .L_11)


	//   ....[0]....
.L_11:
        /*0024*/ 	.word	0x00000160


	//----- nvinfo : EIATTR_EXIT_INSTR_OFFSETS
	.align		4
.L_12:
        /*0028*/ 	.byte	0x04, 0x1c
        /*002a*/ 	.short	(.L_14 - .L_13)


	//   ....[0]....
.L_13:
        /*002c*/ 	.word	0x000000b0


	//   ....[1]....
        /*0030*/ 	.word	0x00000170


	//----- nvinfo : EIATTR_CRS_STACK_SIZE
	.align		4
.L_14:
        /*0034*/ 	.byte	0x04, 0x1e
        /*0036*/ 	.short	(.L_16 - .L_15)
.L_15:
        /*0038*/ 	.word	0x00000000


	//----- nvinfo : EIATTR_SW_WAR
	.align		4
.L_16:
        /*003c*/ 	.byte	0x04, 0x36
        /*003e*/ 	.short	(.L_18 - .L_17)
.L_17:
        /*0040*/ 	.word	0x00000008
.L_18:


//--------------------- .nv.callgraph             --------------------------
	.section	.nv.callgraph,"",@"SHT_CUDA_CALLGRAPH"
	.align	4
	.sectionentsize	8
	.align		4
        /*0000*/ 	.word	0x00000000
	.align		4
        /*0004*/ 	.word	0xffffffff
	.align		4
        /*0008*/ 	.word	index@(_Z12print_squarev)
	.align		4
        /*000c*/ 	.word	index@(vprintf)
	.align		4
        /*0010*/ 	.word	0x00000000
	.align		4
        /*0014*/ 	.word	0xfffffffe
	.align		4
        /*0018*/ 	.word	0x00000000
	.align		4
        /*001c*/ 	.word	0xfffffffd
	.align		4
        /*0020*/ 	.word	0x00000000
	.align		4
        /*0024*/ 	.word	0xfffffffc


//--------------------- .nv.constant4             --------------------------
	.section	.nv.constant4,"a",@progbits
	.align	8
	.align		8
.nv.constant4:
        /*0000*/ 	.dword	vprintf
	.align		8
        /*0008*/ 	.dword	$str


//--------------------- .text._Z12print_squarev   --------------------------
	.section	.text._Z12print_squarev,"ax",@progbits
	.align	128
        .global         _Z12print_squarev
        .type           _Z12print_squarev,@function
        .size           _Z12print_squarev,(.L_x_2 - _Z12print_squarev)
        .other          _Z12print_squarev,@"STO_CUDA_ENTRY STV_DEFAULT"
_Z12print_squarev:
.text._Z12print_squarev:
[----:B------:R-:W0:Y:S01]  /*0000*/  LDC R1, c[0x0][0x37c] ;  /* 0x0000df00ff017b82 */ /* 0x000e220000000800 */
[----:B------:R-:W1:Y:S01]  /*0010*/  S2R R3, SR_TID.X ;  /* 0x0000000000037919 */ /* 0x000e620000002100 */
[----:B------:R-:W2:Y:S06]  /*0020*/  LDCU UR5, c[0x0][0x2fc] ;  /* 0x00005f80ff0577ac */ /* 0x000eac0008000800 */
[----:B------:R-:W1:Y:S01]  /*0030*/  S2UR UR6, SR_CTAID.X ;  /* 0x00000000000679c3 */ /* 0x000e620000002500 */
[----:B0-----:R-:W-:Y:S01]  /*0040*/  VIADD R1, R1, 0xfffffff0 ;  /* 0xfffffff001017836 */ /* 0x001fe20000000000 */
[----:B------:R-:W0:Y:S06]  /*0050*/  LDCU UR4, c[0x0][0x2f8] ;  /* 0x00005f00ff0477ac */ /* 0x000e2c0008000800 */
[----:B------:R-:W1:Y:S01]  /*0060*/  LDC R2, c[0x0][0x360] ;  /* 0x0000d800ff027b82 */ /* 0x000e620000000800 */
[----:B0-----:R-:W-:-:S04]  /*0070*/  IADD3 R6, P1, PT, R1, UR4, RZ ;  /* 0x0000000401067c10 */ /* 0x001fc8000ff3e0ff */
[----:B--2---:R-:W-:Y:S01]  /*0080*/  IADD3.X R7, PT, PT, RZ, UR5, RZ, P1, !PT ;  /* 0x00000005ff077c10 */ /* 0x004fe20008ffe4ff */
[----:B-1----:R-:W-:-:S05]  /*0090*/  IMAD R2, R2, UR6, R3 ;  /* 0x0000000602027c24 */ /* 0x002fca000f8e0203 */
[----:B------:R-:W-:-:S13]  /*00a0*/  ISETP.GT.U32.AND P0, PT, R2, 0x31, PT ;  /* 0x000000310200780c */ /* 0x000fda0003f04070 */
[----:B------:R-:W-:Y:S05]  /*00b0*/  @P0 EXIT ;  /* 0x000000000000094d */ /* 0x000fea0003800000 */
[----:B------:R-:W-:Y:S01]  /*00c0*/  MOV R8, 0x0 ;  /* 0x0000000000087802 */ /* 0x000fe20000000f00 */
[----:B------:R-:W-:Y:S01]  /*00d0*/  IMAD.MOV.U32 R3, RZ, RZ, R2 ;  /* 0x000000ffff037224 */ /* 0x000fe200078e0002 */
[----:B------:R-:W0:Y:S01]  /*00e0*/  LDCU.64 UR4, c[0x4][0x8] ;  /* 0x01000100ff0477ac */ /* 0x000e220008000a00 */
[----:B------:R-:W-:-:S03]  /*00f0*/  IMAD R0, R2, R2, RZ ;  /* 0x0000000202007224 */ /* 0x000fc600078e02ff */
[----:B------:R1:W-:Y:S01]  /*0100*/  STL.64 [R1], R2 ;  /* 0x0000000201007387 */ /* 0x0003e20000100a00 */
[----:B------:R-:W2:Y:S03]  /*0110*/  LDC.64 R8, c[0x4][R8] ;  /* 0x0100000008087b82 */ /* 0x000ea60000000a00 */
[----:B------:R1:W-:Y:S01]  /*0120*/  STL [R1+0x8], R0 ;  /* 0x0000080001007387 */ /* 0x0003e20000100800 */
[----:B0-----:R-:W-:Y:S01]  /*0130*/  MOV R4, UR4 ;  /* 0x0000000400047c02 */ /* 0x001fe20008000f00 */
[----:B-1----:R-:W-:-:S07]  /*0140*/  IMAD.U32 R5, RZ, RZ, UR5 ;  /* 0x00000005ff057e24 */ /* 0x002fce000f8e00ff */
[----:B------:R-:W-:-:S07]  /*0150*/  LEPC R20, `(.L_x_0) ;  /* 0x000000001014794e */ /* 0x000fce0000000000 */
[----:B--2---:R-:W-:Y:S05]  /*0160*/  CALL.ABS.NOINC R8 ;  /* 0x0000000008007343 */ /* 0x004fea0003c00000 */
.L_x_0:
[----:B------:R-:W-:Y:S05]  /*0170*/  EXIT ;  /* 0x000000000000794d */ /* 0x000fea0003800000 */
.L_x_1:
[----:B------:R-:W-:-:S00]  /*0180*/  BRA `(.L_x_1) ;  /* 0xfffffffc00fc7947 */ /* 0x000fc0000383ffff */
[----:B------:R-:W-:-:S00]  /*0190*/  NOP ;  /* 0x0000000000007918 */ /* 0x000fc00000000000 */
        /* <DEDUP_REMOVED lines=14> */
.L_x_2:


//--------------------- .nv.global.init           --------------------------
	.section	.nv.global.init,"aw",@progbits
.nv.global.init:
	.type		$str,@object
	.size		$str,(.L_0 - $str)
$str:
        /*0000*/ 	.byte	0x54, 0x68, 0x72, 0x65, 0x61, 0x64, 0x20, 0x25, 0x64, 0x3a, 0x20, 0x25, 0x64, 0x20, 0x73, 0x71
        /*0010*/ 	.byte	0x75, 0x61, 0x72, 0x65, 0x64, 0x20, 0x3d, 0x20, 0x25, 0x64, 0x0a, 0x00
.L_0:


//--------------------- .nv.shared.reserved.0     --------------------------
	.section	.nv.shared.reserved.0,"aw",@nobits
	.weak		__nv_reservedSMEM_offset_0_alias
	.size		__nv_reservedSMEM_offset_0_alias, 0, 64
	.other		__nv_reservedSMEM_offset_0_alias,@"STO_CUDA_RESERVED_SHARED STV_DEFAULT"
__nv_reservedSMEM_offset_0_alias:
	.zero		0
	.zero		64


//--------------------- .nv.constant0._Z12print_squarev --------------------------
	.section	.nv.constant0._Z12print_squarev,"a",@progbits
	.sectionflags	@""
	.align	4
.nv.constant0._Z12print_squarev:
	.zero		896


//--------------------- SYMBOLS --------------------------

	.type		.nv.reservedSmem.offset0,@object
	.size		.nv.reservedSmem.offset0,0x4
	.type		vprintf,@function
